	.headerflags	@"EF_CUDA_TEXMODE_UNIFIED EF_CUDA_64BIT_ADDRESS EF_CUDA_ACCELERATORS EF_CUDA_SM90 EF_CUDA_VIRTUAL_SM(EF_CUDA_SM90)"
	.elftype	@"ET_EXEC"


//--------------------- .nv.info                  --------------------------
	.section	.nv.info,"",@"SHT_CUDA_INFO"
	.align	4


	//----- nvinfo : EIATTR_REGCOUNT
	.align		4
        /*0000*/ 	.byte	0x04, 0x2f
        /*0002*/ 	.short	(.L_3 - .L_2)
	.align		4
.L_2:
        /*0004*/ 	.word	index@(triton_poi_fused_cat_2)
        /*0008*/ 	.word	0x00000028


	//----- nvinfo : EIATTR_MIN_STACK_SIZE
	.align		4
.L_3:
        /*000c*/ 	.byte	0x04, 0x12
        /*000e*/ 	.short	(.L_5 - .L_4)
	.align		4
.L_4:
        /*0010*/ 	.word	index@(triton_poi_fused_cat_2)
        /*0014*/ 	.word	0x00000000


	//----- nvinfo : EIATTR_FRAME_SIZE
	.align		4
.L_5:
        /*0018*/ 	.byte	0x04, 0x11
        /*001a*/ 	.short	(.L_7 - .L_6)
	.align		4
.L_6:
        /*001c*/ 	.word	index@(triton_poi_fused_cat_2)
        /*0020*/ 	.word	0x00000000


	//----- nvinfo : EIATTR_MIN_STACK_SIZE
	.align		4
.L_7:
        /*0024*/ 	.byte	0x04, 0x12
        /*0026*/ 	.short	(.L_9 - .L_8)
	.align		4
.L_8:
        /*0028*/ 	.word	index@(triton_poi_fused_cat_2)
        /*002c*/ 	.word	0x00000000
.L_9:


//--------------------- .nv.info.triton_poi_fused_cat_2 --------------------------
	.section	.nv.info.triton_poi_fused_cat_2,"",@"SHT_CUDA_INFO"
	.sectionflags	@""
	.align	4


	//----- nvinfo : EIATTR_CUDA_API_VERSION
	.align		4
        /*0000*/ 	.byte	0x04, 0x37
        /*0002*/ 	.short	(.L_11 - .L_10)
.L_10:
        /*0004*/ 	.word	0x0000007c


	//----- nvinfo : EIATTR_KPARAM_INFO
	.align		4
.L_11:
        /*0008*/ 	.byte	0x04, 0x17
        /*000a*/ 	.short	(.L_13 - .L_12)
.L_12:
        /*000c*/ 	.word	0x00000000
        /*0010*/ 	.short	0x0015
        /*0012*/ 	.short	0x00a8
        /*0014*/ 	.byte	0x00, 0xf0, 0x11, 0x00


	//----- nvinfo : EIATTR_KPARAM_INFO
	.align		4
.L_13:
        /*0018*/ 	.byte	0x04, 0x17
        /*001a*/ 	.short	(.L_15 - .L_14)
.L_14:
        /*001c*/ 	.word	0x00000000
        /*0020*/ 	.short	0x0014
        /*0022*/ 	.short	0x00a0
        /*0024*/ 	.byte	0x00, 0xf4, 0x21, 0x00


	//----- nvinfo : EIATTR_KPARAM_INFO
	.align		4
.L_15:
        /*0028*/ 	.byte	0x04, 0x17
        /*002a*/ 	.short	(.L_17 - .L_16)
.L_16:
        /*002c*/ 	.word	0x00000000
        /*0030*/ 	.short	0x0013
        /*0032*/ 	.short	0x0098
        /*0034*/ 	.byte	0x00, 0xf4, 0x21, 0x00


	//----- nvinfo : EIATTR_KPARAM_INFO
	.align		4
.L_17:
        /*0038*/ 	.byte	0x04, 0x17
        /*003a*/ 	.short	(.L_19 - .L_18)
.L_18:
        /*003c*/ 	.word	0x00000000
        /*0040*/ 	.short	0x0012
        /*0042*/ 	.short	0x0090
        /*0044*/ 	.byte	0x00, 0xf4, 0x21, 0x00


	//----- nvinfo : EIATTR_KPARAM_INFO
	.align		4
.L_19:
        /*0048*/ 	.byte	0x04, 0x17
        /*004a*/ 	.short	(.L_21 - .L_20)
.L_20:
        /*004c*/ 	.word	0x00000000
        /*0050*/ 	.short	0x0011
        /*0052*/ 	.short	0x0088
        /*0054*/ 	.byte	0x00, 0xf4, 0x21, 0x00


	//----- nvinfo : EIATTR_KPARAM_INFO
	.align		4
.L_21:
        /*0058*/ 	.byte	0x04, 0x17
        /*005a*/ 	.short	(.L_23 - .L_22)
.L_22:
        /*005c*/ 	.word	0x00000000
        /*0060*/ 	.short	0x0010
        /*0062*/ 	.short	0x0080
        /*0064*/ 	.byte	0x00, 0xf4, 0x21, 0x00


	//----- nvinfo : EIATTR_KPARAM_INFO
	.align		4
.L_23:
        /*0068*/ 	.byte	0x04, 0x17
        /*006a*/ 	.short	(.L_25 - .L_24)
.L_24:
        /*006c*/ 	.word	0x00000000
        /*0070*/ 	.short	0x000f
        /*0072*/ 	.short	0x0078
        /*0074*/ 	.byte	0x00, 0xf4, 0x21, 0x00


	//----- nvinfo : EIATTR_KPARAM_INFO
	.align		4
.L_25:
        /*0078*/ 	.byte	0x04, 0x17
        /*007a*/ 	.short	(.L_27 - .L_26)
.L_26:
        /*007c*/ 	.word	0x00000000
        /*0080*/ 	.short	0x000e
        /*0082*/ 	.short	0x0070
        /*0084*/ 	.byte	0x00, 0xf4, 0x21, 0x00


	//----- nvinfo : EIATTR_KPARAM_INFO
	.align		4
.L_27:
        /*0088*/ 	.byte	0x04, 0x17
        /*008a*/ 	.short	(.L_29 - .L_28)
.L_28:
        /*008c*/ 	.word	0x00000000
        /*0090*/ 	.short	0x000d
        /*0092*/ 	.short	0x0068
        /*0094*/ 	.byte	0x00, 0xf4, 0x21, 0x00


	//----- nvinfo : EIATTR_KPARAM_INFO
	.align		4
.L_29:
        /*0098*/ 	.byte	0x04, 0x17
        /*009a*/ 	.short	(.L_31 - .L_30)
.L_30:
        /*009c*/ 	.word	0x00000000
        /*00a0*/ 	.short	0x000c
        /*00a2*/ 	.short	0x0060
        /*00a4*/ 	.byte	0x00, 0xf4, 0x21, 0x00


	//----- nvinfo : EIATTR_KPARAM_INFO
	.align		4
.L_31:
        /*00a8*/ 	.byte	0x04, 0x17
        /*00aa*/ 	.short	(.L_33 - .L_32)
.L_32:
        /*00ac*/ 	.word	0x00000000
        /*00b0*/ 	.short	0x000b
        /*00b2*/ 	.short	0x0058
        /*00b4*/ 	.byte	0x00, 0xf4, 0x21, 0x00


	//----- nvinfo : EIATTR_KPARAM_INFO
	.align		4
.L_33:
        /*00b8*/ 	.byte	0x04, 0x17
        /*00ba*/ 	.short	(.L_35 - .L_34)
.L_34:
        /*00bc*/ 	.word	0x00000000
        /*00c0*/ 	.short	0x000a
        /*00c2*/ 	.short	0x0050
        /*00c4*/ 	.byte	0x00, 0xf4, 0x21, 0x00


	//----- nvinfo : EIATTR_KPARAM_INFO
	.align		4
.L_35:
        /*00c8*/ 	.byte	0x04, 0x17
        /*00ca*/ 	.short	(.L_37 - .L_36)
.L_36:
        /*00cc*/ 	.word	0x00000000
        /*00d0*/ 	.short	0x0009
        /*00d2*/ 	.short	0x0048
        /*00d4*/ 	.byte	0x00, 0xf4, 0x21, 0x00


	//----- nvinfo : EIATTR_KPARAM_INFO
	.align		4
.L_37:
        /*00d8*/ 	.byte	0x04, 0x17
        /*00da*/ 	.short	(.L_39 - .L_38)
.L_38:
        /*00dc*/ 	.word	0x00000000
        /*00e0*/ 	.short	0x0008
        /*00e2*/ 	.short	0x0040
        /*00e4*/ 	.byte	0x00, 0xf4, 0x21, 0x00


	//----- nvinfo : EIATTR_KPARAM_INFO
	.align		4
.L_39:
        /*00e8*/ 	.byte	0x04, 0x17
        /*00ea*/ 	.short	(.L_41 - .L_40)
.L_40:
        /*00ec*/ 	.word	0x00000000
        /*00f0*/ 	.short	0x0007
        /*00f2*/ 	.short	0x0038
        /*00f4*/ 	.byte	0x00, 0xf4, 0x21, 0x00


	//----- nvinfo : EIATTR_KPARAM_INFO
	.align		4
.L_41:
        /*00f8*/ 	.byte	0x04, 0x17
        /*00fa*/ 	.short	(.L_43 - .L_42)
.L_42:
        /*00fc*/ 	.word	0x00000000
        /*0100*/ 	.short	0x0006
        /*0102*/ 	.short	0x0030
        /*0104*/ 	.byte	0x00, 0xf4, 0x21, 0x00


	//----- nvinfo : EIATTR_KPARAM_INFO
	.align		4
.L_43:
        /*0108*/ 	.byte	0x04, 0x17
        /*010a*/ 	.short	(.L_45 - .L_44)
.L_44:
        /*010c*/ 	.word	0x00000000
        /*0110*/ 	.short	0x0005
        /*0112*/ 	.short	0x0028
        /*0114*/ 	.byte	0x00, 0xf4, 0x21, 0x00


	//----- nvinfo : EIATTR_KPARAM_INFO
	.align		4
.L_45:
        /*0118*/ 	.byte	0x04, 0x17
        /*011a*/ 	.short	(.L_47 - .L_46)
.L_46:
        /*011c*/ 	.word	0x00000000
        /*0120*/ 	.short	0x0004
        /*0122*/ 	.short	0x0020
        /*0124*/ 	.byte	0x00, 0xf4, 0x21, 0x00


	//----- nvinfo : EIATTR_KPARAM_INFO
	.align		4
.L_47:
        /*0128*/ 	.byte	0x04, 0x17
        /*012a*/ 	.short	(.L_49 - .L_48)
.L_48:
        /*012c*/ 	.word	0x00000000
        /*0130*/ 	.short	0x0003
        /*0132*/ 	.short	0x0018
        /*0134*/ 	.byte	0x00, 0xf4, 0x21, 0x00


	//----- nvinfo : EIATTR_KPARAM_INFO
	.align		4
.L_49:
        /*0138*/ 	.byte	0x04, 0x17
        /*013a*/ 	.short	(.L_51 - .L_50)
.L_50:
        /*013c*/ 	.word	0x00000000
        /*0140*/ 	.short	0x0002
        /*0142*/ 	.short	0x0010
        /*0144*/ 	.byte	0x00, 0xf4, 0x21, 0x00


	//----- nvinfo : EIATTR_KPARAM_INFO
	.align		4
.L_51:
        /*0148*/ 	.byte	0x04, 0x17
        /*014a*/ 	.short	(.L_53 - .L_52)
.L_52:
        /*014c*/ 	.word	0x00000000
        /*0150*/ 	.short	0x0001
        /*0152*/ 	.short	0x0008
        /*0154*/ 	.byte	0x00, 0xf4, 0x21, 0x00


	//----- nvinfo : EIATTR_KPARAM_INFO
	.align		4
.L_53:
        /*0158*/ 	.byte	0x04, 0x17
        /*015a*/ 	.short	(.L_55 - .L_54)
.L_54:
        /*015c*/ 	.word	0x00000000
        /*0160*/ 	.short	0x0000
        /*0162*/ 	.short	0x0000
        /*0164*/ 	.byte	0x00, 0xf4, 0x21, 0x00


	//----- nvinfo : EIATTR_SPARSE_MMA_MASK
	.align		4
.L_55:
        /*0168*/ 	.byte	0x03, 0x50
        /*016a*/ 	.short	0x0000


	//----- nvinfo : EIATTR_MAXREG_COUNT
	.align		4
        /*016c*/ 	.byte	0x03, 0x1b
        /*016e*/ 	.short	0x00ff


	//----- nvinfo : EIATTR_EXIT_INSTR_OFFSETS
	.align		4
        /*0170*/ 	.byte	0x04, 0x1c
        /*0172*/ 	.short	(.L_57 - .L_56)


	//   ....[0]....
.L_56:
        /*0174*/ 	.word	0x00000bb0


	//----- nvinfo : EIATTR_REQNTID
	.align		4
.L_57:
        /*0178*/ 	.byte	0x04, 0x10
        /*017a*/ 	.short	(.L_59 - .L_58)
.L_58:
        /*017c*/ 	.word	0x00000080
        /*0180*/ 	.word	0x00000001
        /*0184*/ 	.word	0x00000001


	//----- nvinfo : EIATTR_CBANK_PARAM_SIZE
	.align		4
.L_59:
        /*0188*/ 	.byte	0x03, 0x19
        /*018a*/ 	.short	0x00ac


	//----- nvinfo : EIATTR_PARAM_CBANK
	.align		4
        /*018c*/ 	.byte	0x04, 0x0a
        /*018e*/ 	.short	(.L_61 - .L_60)
	.align		4
.L_60:
        /*0190*/ 	.word	index@(.nv.constant0.triton_poi_fused_cat_2)
        /*0194*/ 	.short	0x0210
        /*0196*/ 	.short	0x00ac


	//----- nvinfo : EIATTR_SW_WAR
	.align		4
.L_61:
        /*0198*/ 	.byte	0x04, 0x36
        /*019a*/ 	.short	(.L_63 - .L_62)
.L_62:
        /*019c*/ 	.word	0x00000008
.L_63:


//--------------------- .nv.callgraph             --------------------------
	.section	.nv.callgraph,"",@"SHT_CUDA_CALLGRAPH"
	.align	4
	.sectionentsize	8
	.align		4
        /*0000*/ 	.word	0x00000000
	.align		4
        /*0004*/ 	.word	0xffffffff
	.align		4
        /*0008*/ 	.word	0x00000000
	.align		4
        /*000c*/ 	.word	0xfffffffe
	.align		4
        /*0010*/ 	.word	0x00000000
	.align		4
        /*0014*/ 	.word	0xfffffffd
	.align		4
        /*0018*/ 	.word	0x00000000
	.align		4
        /*001c*/ 	.word	0xfffffffc


//--------------------- .nv.constant4             --------------------------
	.section	.nv.constant4,"a",@progbits
	.align	8
	.align		8
.nv.constant4:
        /*0000*/ 	.dword	_$_str
	.align		8
        /*0008*/ 	.dword	_$_str_$_2


//--------------------- .text.triton_poi_fused_cat_2 --------------------------
	.section	.text.triton_poi_fused_cat_2,"ax",@progbits
	.align	128
        .global         triton_poi_fused_cat_2
        .type           triton_poi_fused_cat_2,@function
        .size           triton_poi_fused_cat_2,(.L_x_1 - triton_poi_fused_cat_2)
        .other          triton_poi_fused_cat_2,@"STO_CUDA_ENTRY STV_DEFAULT"
triton_poi_fused_cat_2:
.text.triton_poi_fused_cat_2:
[----:B------:R-:W-:Y:S01]  /*0000*/  LDC R1, c[0x0][0x28] ;  /* 0x00000a00ff017b82 */ /* 0x000fe20000000800 */
[----:B------:R-:W1:Y:S07]  /*0010*/  S2R R2, SR_TID.X ;  /* 0x0000000000027919 */ /* 0x000e6e0000002100 */
[----:B------:R-:W2:Y:S01]  /*0020*/  LDC.64 R6, c[0x0][0x220] ;  /* 0x00008800ff067b82 */ /* 0x000ea20000000a00 */
[----:B------:R-:W-:Y:S01]  /*0030*/  ULDC.64 UR4, c[0x0][0x208] ;  /* 0x0000820000047ab9 */ /* 0x000fe20000000a00 */
[----:B------:R-:W3:Y:S06]  /*0040*/  S2R R3, SR_CTAID.X ;  /* 0x0000000000037919 */ /* 0x000eec0000002500 */
[----:B------:R-:W4:Y:S08]  /*0050*/  LDC.64 R12, c[0x0][0x248] ;  /* 0x00009200ff0c7b82 */ /* 0x000f300000000a00 */
[----:B------:R-:W5:Y:S01]  /*0060*/  LDC.64 R24, c[0x0][0x270] ;  /* 0x00009c00ff187b82 */ /* 0x000f620000000a00 */
[----:B------:R-:W-:-:S07]  /*0070*/  CS2R R22, SRZ ;  /* 0x0000000000167805 */ /* 0x000fce000001ff00 */
[----:B------:R-:W4:Y:S01]  /*0080*/  LDC.64 R16, c[0x0][0x298] ;  /* 0x0000a600ff107b82 */ /* 0x000f220000000a00 */
[----:B-1----:R-:W-:-:S07]  /*0090*/  LOP3.LUT R2, R2, 0x7f, RZ, 0xc0, !PT ;  /* 0x0000007f02027812 */ /* 0x002fce00078ec0ff */
[----:B------:R-:W1:Y:S01]  /*00a0*/  LDC.64 R18, c[0x0][0x210] ;  /* 0x00008400ff127b82 */ /* 0x000e620000000a00 */
[----:B---3--:R-:W-:-:S07]  /*00b0*/  IMAD R2, R3, 0x80, R2 ;  /* 0x0000008003027824 */ /* 0x008fce00078e0202 */
[----:B------:R-:W3:Y:S01]  /*00c0*/  LDC.64 R20, c[0x0][0x238] ;  /* 0x00008e00ff147b82 */ /* 0x000ee20000000a00 */
[----:B------:R-:W-:-:S04]  /*00d0*/  SHF.R.S32.HI R3, RZ, 0x1f, R2 ;  /* 0x0000001fff037819 */ /* 0x000fc80000011402 */
[CC--:B------:R-:W-:Y:S02]  /*00e0*/  LEA.HI R0, R3.reuse, R2.reuse, RZ, 0x6 ;  /* 0x0000000203007211 */ /* 0x0c0fe400078f30ff */
[----:B------:R-:W-:Y:S01]  /*00f0*/  LEA.HI R5, R3, R2, RZ, 0xa ;  /* 0x0000000203057211 */ /* 0x000fe200078f50ff */
[----:B------:R-:W1:Y:S01]  /*0100*/  LDC.64 R14, c[0x0][0x260] ;  /* 0x00009800ff0e7b82 */ /* 0x000e620000000a00 */
[----:B------:R-:W-:-:S04]  /*0110*/  SHF.R.S32.HI R27, RZ, 0x6, R0 ;  /* 0x00000006ff1b7819 */ /* 0x000fc80000011400 */
[----:B------:R-:W-:Y:S02]  /*0120*/  LEA.HI R4, R27, R27, RZ, 0x4 ;  /* 0x0000001b1b047211 */ /* 0x000fe400078f20ff */
[----:B------:R-:W-:Y:S01]  /*0130*/  CS2R R10, SRZ ;  /* 0x00000000000a7805 */ /* 0x000fe2000001ff00 */
[----:B------:R-:W3:Y:S01]  /*0140*/  LDC.64 R36, c[0x0][0x288] ;  /* 0x0000a200ff247b82 */ /* 0x000ee20000000a00 */
[----:B------:R-:W-:-:S05]  /*0150*/  LOP3.LUT R4, R4, 0xfffffff0, RZ, 0xc0, !PT ;  /* 0xfffffff004047812 */ /* 0x000fca00078ec0ff */
[----:B------:R-:W-:Y:S02]  /*0160*/  IMAD.IADD R27, R27, 0x1, -R4 ;  /* 0x000000011b1b7824 */ /* 0x000fe400078e0a04 */
[----:B------:R-:W-:Y:S01]  /*0170*/  IMAD.MOV.U32 R4, RZ, RZ, RZ ;  /* 0x000000ffff047224 */ /* 0x000fe200078e00ff */
[----:B------:R-:W3:Y:S01]  /*0180*/  LDC.64 R28, c[0x0][0x278] ;  /* 0x00009e00ff1c7b82 */ /* 0x000ee20000000a00 */
[C---:B--2---:R-:W-:Y:S01]  /*0190*/  IMAD.WIDE R6, R27.reuse, 0x4, R6 ;  /* 0x000000041b067825 */ /* 0x044fe200078e0206 */
[C---:B------:R-:W-:Y:S02]  /*01a0*/  ISETP.GE.AND P1, PT, R27.reuse, 0x4, PT ;  /* 0x000000041b00780c */ /* 0x040fe40003f26270 */
[----:B------:R-:W-:Y:S02]  /*01b0*/  LOP3.LUT R8, R27, 0xfffffffc, RZ, 0xc0, !PT ;  /* 0xfffffffc1b087812 */ /* 0x000fe400078ec0ff */
[----:B------:R-:W-:Y:S02]  /*01c0*/  LOP3.LUT R3, R0, 0xffffffc0, RZ, 0xc0, !PT ;  /* 0xffffffc000037812 */ /* 0x000fe400078ec0ff */
[----:B------:R-:W-:Y:S01]  /*01d0*/  ISETP.NE.AND P0, PT, R8, 0x4, PT ;  /* 0x000000040800780c */ /* 0x000fe20003f05270 */
[----:B------:R-:W2:Y:S01]  /*01e0*/  LDC.64 R34, c[0x0][0x268] ;  /* 0x00009a00ff227b82 */ /* 0x000ea20000000a00 */
[----:B------:R-:W-:-:S02]  /*01f0*/  SHF.R.S32.HI R0, RZ, 0xa, R5 ;  /* 0x0000000aff007819 */ /* 0x000fc40000011405 */
[----:B------:R-:W-:-:S03]  /*0200*/  LOP3.LUT R5, R5, 0xfffffc00, RZ, 0xc0, !PT ;  /* 0xfffffc0005057812 */ /* 0x000fc600078ec0ff */
[----:B------:R-:W2:Y:S01]  /*0210*/  @!P1 LDG.E.EL R4, desc[UR4][R6.64] ;  /* 0x0000000406049981 */ /* 0x000ea2000c2e1900 */
[----:B------:R-:W-:Y:S01]  /*0220*/  IADD3 R3, R2, -R3, RZ ;  /* 0x8000000302037210 */ /* 0x000fe20007ffe0ff */
[C---:B----4-:R-:W-:Y:S01]  /*0230*/  IMAD.WIDE R12, R27.reuse, 0x4, R12 ;  /* 0x000000041b0c7825 */ /* 0x050fe200078e020c */
[----:B------:R-:W-:Y:S01]  /*0240*/  ISETP.NE.AND P3, PT, R8, 0x8, PT ;  /* 0x000000080800780c */ /* 0x000fe20003f65270 */
[----:B------:R-:W4:Y:S02]  /*0250*/  LDC.64 R32, c[0x0][0x240] ;  /* 0x00009000ff207b82 */ /* 0x000f240000000a00 */
[----:B------:R-:W-:Y:S01]  /*0260*/  IMAD.IADD R5, R2, 0x1, -R5 ;  /* 0x0000000102057824 */ /* 0x000fe200078e0a05 */
[----:B------:R1:W2:Y:S01]  /*0270*/  @!P0 LDG.E.EL R23, desc[UR4][R12.64+-0x10] ;  /* 0xfffff0040c178981 */ /* 0x0002a2000c2e1900 */
[C---:B------:R-:W-:Y:S01]  /*0280*/  IMAD R8, R0.reuse, 0x100, R3 ;  /* 0x0000010000087824 */ /* 0x040fe200078e0203 */
[C---:B------:R-:W-:Y:S01]  /*0290*/  ISETP.GT.AND P2, PT, R27.reuse, 0xb, PT ;  /* 0x0000000b1b00780c */ /* 0x040fe20003f44270 */
[C---:B-----5:R-:W-:Y:S01]  /*02a0*/  IMAD.WIDE R24, R27.reuse, 0x4, R24 ;  /* 0x000000041b187825 */ /* 0x060fe200078e0218 */
[----:B------:R-:W-:Y:S01]  /*02b0*/  LEA R5, R0, R5, 0x8 ;  /* 0x0000000500057211 */ /* 0x000fe200078e40ff */
[----:B------:R-:W5:Y:S02]  /*02c0*/  LDC.64 R30, c[0x0][0x218] ;  /* 0x00008600ff1e7b82 */ /* 0x000f640000000a00 */
[C---:B------:R-:W-:Y:S01]  /*02d0*/  IMAD R0, R27.reuse, 0x40, R8 ;  /* 0x000000401b007824 */ /* 0x040fe200078e0208 */
[----:B------:R-:W-:Y:S01]  /*02e0*/  CS2R R8, SRZ ;  /* 0x0000000000087805 */ /* 0x000fe2000001ff00 */
[----:B0-----:R-:W-:-:S04]  /*02f0*/  IMAD.WIDE R16, R27, 0x4, R16 ;  /* 0x000000041b107825 */ /* 0x001fc800078e0210 */
[----:B------:R-:W-:Y:S01]  /*0300*/  VIADD R3, R0, 0xffffff00 ;  /* 0xffffff0000037836 */ /* 0x000fe20000000000 */
[----:B------:R0:W2:Y:S01]  /*0310*/  @!P3 LDG.E.EL R8, desc[UR4][R24.64+-0x20] ;  /* 0xffffe0041808b981 */ /* 0x0000a2000c2e1900 */
[----:B-1----:R-:W1:Y:S01]  /*0320*/  LDC.64 R12, c[0x0][0x290] ;  /* 0x0000a400ff0c7b82 */ /* 0x002e620000000a00 */
[----:B------:R-:W-:-:S04]  /*0330*/  IMAD.WIDE R18, R5, 0x4, R18 ;  /* 0x0000000405127825 */ /* 0x000fc800078e0212 */
[----:B---3--:R-:W-:Y:S01]  /*0340*/  IMAD.WIDE R20, R3, 0x4, R20 ;  /* 0x0000000403147825 */ /* 0x008fe200078e0214 */
[----:B0-----:R-:W-:Y:S02]  /*0350*/  CS2R R24, SRZ ;  /* 0x0000000000187805 */ /* 0x001fe4000001ff00 */
[----:B------:R-:W-:Y:S01]  /*0360*/  IADD3 R3, R0, -0x200, RZ ;  /* 0xfffffe0000037810 */ /* 0x000fe20007ffe0ff */
[----:B------:R0:W3:Y:S04]  /*0370*/  @!P1 LDG.E R10, desc[UR4][R18.64] ;  /* 0x00000004120a9981 */ /* 0x0000e8000c1e1900 */
[----:B------:R1:W3:Y:S01]  /*0380*/  @P2 LDG.E.EL R24, desc[UR4][R16.64+-0x30] ;  /* 0xffffd00410182981 */ /* 0x0002e2000c2e1900 */
[----:B------:R-:W-:Y:S01]  /*0390*/  IMAD.WIDE R14, R3, 0x4, R14 ;  /* 0x00000004030e7825 */ /* 0x000fe200078e020e */
[----:B0-----:R-:W0:Y:S04]  /*03a0*/  LDC.64 R18, c[0x0][0x280] ;  /* 0x0000a000ff127b82 */ /* 0x001e280000000a00 */
[----:B------:R1:W3:Y:S01]  /*03b0*/  @!P3 LDG.E R25, desc[UR4][R14.64] ;  /* 0x000000040e19b981 */ /* 0x0002e2000c1e1900 */
[----:B------:R-:W-:-:S02]  /*03c0*/  VIADD R5, R0, 0xfffffd00 ;  /* 0xfffffd0000057836 */ /* 0x000fc40000000000 */
[----:B-1----:R-:W-:Y:S01]  /*03d0*/  IMAD.WIDE R12, R27, 0x4, R12 ;  /* 0x000000041b0c7825 */ /* 0x002fe200078e020c */
[----:B------:R-:W1:Y:S08]  /*03e0*/  LDC.64 R16, c[0x0][0x258] ;  /* 0x00009600ff107b82 */ /* 0x000e700000000a00 */
[----:B------:R-:W1:Y:S01]  /*03f0*/  LDC.64 R14, c[0x0][0x250] ;  /* 0x00009400ff0e7b82 */ /* 0x000e620000000a00 */
[----:B------:R-:W-:-:S06]  /*0400*/  IMAD.MOV.U32 R0, RZ, RZ, RZ ;  /* 0x000000ffff007224 */ /* 0x000fcc00078e00ff */
[----:B------:R4:W3:Y:S01]  /*0410*/  @P2 LDG.E.EL R0, desc[UR4][R12.64+-0x30] ;  /* 0xffffd0040c002981 */ /* 0x0008e2000c2e1900 */
[----:B0-----:R-:W-:-:S04]  /*0420*/  IMAD.WIDE R18, R27, 0x4, R18 ;  /* 0x000000041b127825 */ /* 0x001fc800078e0212 */
[----:B------:R-:W-:Y:S01]  /*0430*/  IMAD.MOV.U32 R3, RZ, RZ, RZ ;  /* 0x000000ffff037224 */ /* 0x000fe200078e00ff */
[----:B------:R1:W3:Y:S01]  /*0440*/  @!P3 LDG.E.EL R9, desc[UR4][R18.64+-0x20] ;  /* 0xffffe0041209b981 */ /* 0x0002e2000c2e1900 */
[----:B----4-:R-:W0:Y:S01]  /*0450*/  LDC.64 R12, c[0x0][0x228] ;  /* 0x00008a00ff0c7b82 */ /* 0x010e220000000a00 */
[----:B------:R-:W-:Y:S01]  /*0460*/  IMAD.WIDE R36, R5, 0x4, R36 ;  /* 0x0000000405247825 */ /* 0x000fe200078e0224 */
[----:B------:R-:W-:Y:S01]  /*0470*/  HFMA2.MMA R5, -RZ, RZ, 0, 0 ;  /* 0x00000000ff057435 */ /* 0x000fe200000001ff */
[----:B------:R-:W-:Y:S02]  /*0480*/  CS2R R6, SRZ ;  /* 0x0000000000067805 */ /* 0x000fe4000001ff00 */
[C---:B------:R-:W-:Y:S01]  /*0490*/  IMAD.WIDE R28, R27.reuse, 0x4, R28 ;  /* 0x000000041b1c7825 */ /* 0x040fe200078e021c */
[----:B------:R-:W4:Y:S03]  /*04a0*/  @P2 LDG.E R11, desc[UR4][R36.64] ;  /* 0x00000004240b2981 */ /* 0x000f26000c1e1900 */
[C---:B-1----:R-:W-:Y:S01]  /*04b0*/  IMAD.WIDE R18, R27.reuse, 0x4, R14 ;  /* 0x000000041b127825 */ /* 0x042fe200078e020e */
[----:B------:R-:W4:Y:S01]  /*04c0*/  @!P0 LDG.E R7, desc[UR4][R20.64] ;  /* 0x0000000414078981 */ /* 0x000f22000c1e1900 */
[----:B------:R-:W1:Y:S03]  /*04d0*/  LDC.64 R14, c[0x0][0x2a0] ;  /* 0x0000a800ff0e7b82 */ /* 0x000e660000000a00 */
[----:B------:R2:W4:Y:S02]  /*04e0*/  @!P0 LDG.E.EL R3, desc[UR4][R18.64+-0x10] ;  /* 0xfffff00412038981 */ /* 0x000524000c2e1900 */
[----:B--2---:R-:W-:-:S02]  /*04f0*/  IMAD.WIDE R34, R27, 0x4, R34 ;  /* 0x000000041b227825 */ /* 0x004fc400078e0222 */
[----:B------:R0:W2:Y:S01]  /*0500*/  @!P3 LDG.E.EL R5, desc[UR4][R28.64+-0x20] ;  /* 0xffffe0041c05b981 */ /* 0x0000a2000c2e1900 */
[----:B------:R-:W1:Y:S01]  /*0510*/  LDC.64 R18, c[0x0][0x2a8] ;  /* 0x0000aa00ff127b82 */ /* 0x000e620000000a00 */
[----:B------:R-:W-:Y:S01]  /*0520*/  CS2R R20, SRZ ;  /* 0x0000000000147805 */ /* 0x000fe2000001ff00 */
[----:B0-----:R-:W-:-:S05]  /*0530*/  IMAD.WIDE R28, R27, 0x4, R12 ;  /* 0x000000041b1c7825 */ /* 0x001fca00078e020c */
[----:B------:R-:W2:Y:S01]  /*0540*/  @!P3 LDG.E.EL R21, desc[UR4][R34.64+-0x20] ;  /* 0xffffe0042215b981 */ /* 0x000ea2000c2e1900 */
[----:B------:R-:W0:Y:S01]  /*0550*/  LDC.64 R12, c[0x0][0x230] ;  /* 0x00008c00ff0c7b82 */ /* 0x000e220000000a00 */
[----:B------:R-:W-:-:S04]  /*0560*/  IMAD.WIDE R32, R27, 0x4, R32 ;  /* 0x000000041b207825 */ /* 0x000fc800078e0220 */
[C---:B-----5:R-:W-:Y:S01]  /*0570*/  IMAD.WIDE R30, R27.reuse, 0x4, R30 ;  /* 0x000000041b1e7825 */ /* 0x060fe200078e021e */
[----:B------:R-:W5:Y:S03]  /*0580*/  @!P0 LDG.E.EL R22, desc[UR4][R32.64+-0x10] ;  /* 0xfffff00420168981 */ /* 0x000f66000c2e1900 */
[C---:B------:R-:W-:Y:S01]  /*0590*/  IMAD.WIDE R16, R27.reuse, 0x4, R16 ;  /* 0x000000041b107825 */ /* 0x040fe200078e0210 */
[----:B------:R1:W5:Y:S04]  /*05a0*/  @!P1 LDG.E.EL R20, desc[UR4][R30.64] ;  /* 0x000000041e149981 */ /* 0x000368000c2e1900 */
[----:B------:R1:W5:Y:S02]  /*05b0*/  @!P0 LDG.E.EL R6, desc[UR4][R16.64+-0x10] ;  /* 0xfffff00410068981 */ /* 0x000364000c2e1900 */
[----:B-1----:R-:W-:-:S04]  /*05c0*/  IMAD.WIDE R14, R27, 0x4, R14 ;  /* 0x000000041b0e7825 */ /* 0x002fc800078e020e */
[----:B------:R-:W-:Y:S01]  /*05d0*/  IMAD.WIDE R18, R27, 0x4, R18 ;  /* 0x000000041b127825 */ /* 0x000fe200078e0212 */
[----:B------:R-:W-:Y:S02]  /*05e0*/  MOV R30, RZ ;  /* 0x000000ff001e7202 */ /* 0x000fe40000000f00 */
[----:B------:R-:W-:-:S04]  /*05f0*/  CS2R R16, SRZ ;  /* 0x0000000000107805 */ /* 0x000fc8000001ff00 */
[----:B------:R-:W5:Y:S04]  /*0600*/  @P2 LDG.E.EL R30, desc[UR4][R18.64+-0x30] ;  /* 0xffffd004121e2981 */ /* 0x000f68000c2e1900 */
[----:B------:R1:W5:Y:S01]  /*0610*/  @P2 LDG.E.EL R16, desc[UR4][R14.64+-0x30] ;  /* 0xffffd0040e102981 */ /* 0x000362000c2e1900 */
[----:B------:R-:W-:Y:S02]  /*0620*/  IMAD.MOV.U32 R26, RZ, RZ, RZ ;  /* 0x000000ffff1a7224 */ /* 0x000fe400078e00ff */
[----:B0-----:R-:W-:-:S04]  /*0630*/  IMAD.WIDE R12, R27, 0x4, R12 ;  /* 0x000000041b0c7825 */ /* 0x001fc800078e020c */
[----:B------:R-:W5:Y:S04]  /*0640*/  @!P1 LDG.E.EL R26, desc[UR4][R28.64] ;  /* 0x000000041c1a9981 */ /* 0x000f68000c2e1900 */
[----:B------:R0:W5:Y:S01]  /*0650*/  @!P1 LDG.E.EL R17, desc[UR4][R12.64] ;  /* 0x000000040c119981 */ /* 0x000162000c2e1900 */
[----:B------:R-:W-:-:S05]  /*0660*/  SEL R4, R4, RZ, !P1 ;  /* 0x000000ff04047207 */ /* 0x000fca0004800000 */
[----:B------:R-:W-:Y:S01]  /*0670*/  FADD R4, R4, 9.9999997473787516356e-06 ;  /* 0x3727c5ac04047421 */ /* 0x000fe20000000000 */
[----:B------:R-:W-:-:S03]  /*0680*/  SEL R23, R23, RZ, !P0 ;  /* 0x000000ff17177207 */ /* 0x000fc60004000000 */
[----:B------:R-:W0:Y:S02]  /*0690*/  MUFU.SQRT R27, R4 ;  /* 0x00000004001b7308 */ /* 0x000e240000002000 */
[----:B------:R-:W-:-:S06]  /*06a0*/  FADD R23, R23, 9.9999997473787516356e-06 ;  /* 0x3727c5ac17177421 */ /* 0x000fcc0000000000 */
[----:B-1----:R-:W1:Y:S01]  /*06b0*/  MUFU.SQRT R14, R23 ;  /* 0x00000017000e7308 */ /* 0x002e620000002000 */
[----:B------:R-:W-:Y:S02]  /*06c0*/  SEL R8, R8, RZ, !P3 ;  /* 0x000000ff08087207 */ /* 0x000fe40005800000 */
[----:B0-----:R-:W-:-:S03]  /*06d0*/  FSETP.GT.AND P5, PT, R27, 8.50705917302346158658e+37, PT ;  /* 0x7e8000001b00780b */ /* 0x001fc60003fa4000 */
[----:B------:R-:W-:Y:S01]  /*06e0*/  FADD R15, R8, 9.9999997473787516356e-06 ;  /* 0x3727c5ac080f7421 */ /* 0x000fe20000000000 */
[----:B------:R-:W-:-:S03]  /*06f0*/  FSETP.GEU.AND P4, PT, R27, 1.175494350822287508e-38, PT ;  /* 0x008000001b00780b */ /* 0x000fc60003f8e000 */
[----:B------:R-:W0:Y:S01]  /*0700*/  MUFU.SQRT R12, R15 ;  /* 0x0000000f000c7308 */ /* 0x000e220000002000 */
[----:B------:R-:W-:Y:S01]  /*0710*/  IMAD.MOV.U32 R8, RZ, RZ, 0x3e800000 ;  /* 0x3e800000ff087424 */ /* 0x000fe200078e00ff */
[----:B---3--:R-:W-:Y:S02]  /*0720*/  SEL R24, R24, RZ, P2 ;  /* 0x000000ff18187207 */ /* 0x008fe40001000000 */
[----:B-1----:R-:W-:-:S03]  /*0730*/  FSETP.GT.AND P6, PT, R14, 8.50705917302346158658e+37, PT ;  /* 0x7e8000000e00780b */ /* 0x002fc60003fc4000 */
[----:B------:R-:W-:Y:S01]  /*0740*/  FADD R24, R24, 9.9999997473787516356e-06 ;  /* 0x3727c5ac18187421 */ /* 0x000fe20000000000 */
[----:B------:R-:W-:Y:S01]  /*0750*/  FSEL R13, R8, 1, P5 ;  /* 0x3f800000080d7808 */ /* 0x000fe20002800000 */
[----:B------:R-:W-:Y:S01]  /*0760*/  @P5 FMUL R27, R27, 0.25 ;  /* 0x3e8000001b1b5820 */ /* 0x000fe20000400000 */
[----:B------:R-:W-:-:S03]  /*0770*/  FSETP.GEU.AND P5, PT, R14, 1.175494350822287508e-38, PT ;  /* 0x008000000e00780b */ /* 0x000fc60003fae000 */
[----:B------:R-:W1:Y:S01]  /*0780*/  MUFU.SQRT R24, R24 ;  /* 0x0000001800187308 */ /* 0x000e620000002000 */
[----:B------:R-:W-:Y:S01]  /*0790*/  @!P4 FMUL R27, R27, 16777216 ;  /* 0x4b8000001b1bc820 */ /* 0x000fe20000400000 */
[----:B------:R-:W-:Y:S01]  /*07a0*/  @!P4 FMUL R13, R13, 16777216 ;  /* 0x4b8000000d0dc820 */ /* 0x000fe20000400000 */
[----:B0-----:R-:W-:Y:S01]  /*07b0*/  FSETP.GT.AND P4, PT, R12, 8.50705917302346158658e+37, PT ;  /* 0x7e8000000c00780b */ /* 0x001fe20003f84000 */
[----:B------:R-:W-:Y:S01]  /*07c0*/  @P6 FMUL R14, R14, 0.25 ;  /* 0x3e8000000e0e6820 */ /* 0x000fe20000400000 */
[----:B------:R-:W-:Y:S02]  /*07d0*/  FSEL R18, R8, 1, P6 ;  /* 0x3f80000008127808 */ /* 0x000fe40003000000 */
[----:B------:R-:W-:Y:S01]  /*07e0*/  FSETP.GEU.AND P6, PT, R12, 1.175494350822287508e-38, PT ;  /* 0x008000000c00780b */ /* 0x000fe20003fce000 */
[----:B------:R-:W0:Y:S02]  /*07f0*/  MUFU.RCP R4, R27 ;  /* 0x0000001b00047308 */ /* 0x000e240000001000 */
[----:B------:R-:W-:Y:S01]  /*0800*/  @!P5 FMUL R14, R14, 16777216 ;  /* 0x4b8000000e0ed820 */ /* 0x000fe20000400000 */
[----:B------:R-:W-:Y:S01]  /*0810*/  @!P5 FMUL R18, R18, 16777216 ;  /* 0x4b8000001212d820 */ /* 0x000fe20000400000 */
[----:B------:R-:W-:-:S02]  /*0820*/  FSEL R19, R8, 1, P4 ;  /* 0x3f80000008137808 */ /* 0x000fc40002000000 */
[----:B-1----:R-:W-:Y:S02]  /*0830*/  FSETP.GT.AND P5, PT, R24, 8.50705917302346158658e+37, PT ;  /* 0x7e8000001800780b */ /* 0x002fe40003fa4000 */
[----:B------:R-:W-:Y:S01]  /*0840*/  @P4 FMUL R12, R12, 0.25 ;  /* 0x3e8000000c0c4820 */ /* 0x000fe20000400000 */
[----:B------:R-:W-:-:S03]  /*0850*/  FSETP.GEU.AND P4, PT, R24, 1.175494350822287508e-38, PT ;  /* 0x008000001800780b */ /* 0x000fc60003f8e000 */
[----:B------:R-:W-:Y:S01]  /*0860*/  @!P6 FMUL R12, R12, 16777216 ;  /* 0x4b8000000c0ce820 */ /* 0x000fe20000400000 */
[----:B0-----:R-:W-:Y:S02]  /*0870*/  FMUL R4, R4, R13 ;  /* 0x0000000d04047220 */ /* 0x001fe40000400000 */
[----:B------:R-:W0:Y:S04]  /*0880*/  MUFU.RCP R13, R14 ;  /* 0x0000000e000d7308 */ /* 0x000e280000001000 */
[----:B------:R-:W-:-:S04]  /*0890*/  @P5 FMUL R24, R24, 0.25 ;  /* 0x3e80000018185820 */ /* 0x000fc80000400000 */
[----:B------:R-:W1:Y:S01]  /*08a0*/  MUFU.RCP R12, R12 ;  /* 0x0000000c000c7308 */ /* 0x000e620000001000 */
[----:B------:R-:W-:Y:S01]  /*08b0*/  @!P4 FMUL R24, R24, 16777216 ;  /* 0x4b8000001818c820 */ /* 0x000fe20000400000 */
[----:B------:R-:W-:Y:S01]  /*08c0*/  @!P6 FMUL R19, R19, 16777216 ;  /* 0x4b8000001313e820 */ /* 0x000fe20000400000 */
[----:B------:R-:W-:-:S05]  /*08d0*/  SEL R25, R25, RZ, !P3 ;  /* 0x000000ff19197207 */ /* 0x000fca0005800000 */
[----:B------:R-:W3:Y:S01]  /*08e0*/  MUFU.RCP R15, R24 ;  /* 0x00000018000f7308 */ /* 0x000ee20000001000 */
[----:B0-----:R-:W-:Y:S01]  /*08f0*/  FMUL R13, R13, R18 ;  /* 0x000000120d0d7220 */ /* 0x001fe20000400000 */
[----:B------:R-:W-:Y:S01]  /*0900*/  FSEL R8, R8, 1, P5 ;  /* 0x3f80000008087808 */ /* 0x000fe20002800000 */
[----:B-1----:R-:W-:Y:S01]  /*0910*/  FMUL R14, R12, R19 ;  /* 0x000000130c0e7220 */ /* 0x002fe20000400000 */
[----:B----4-:R-:W-:-:S03]  /*0920*/  SEL R12, R7, RZ, !P0 ;  /* 0x000000ff070c7207 */ /* 0x010fc60004000000 */
[----:B------:R-:W-:Y:S01]  /*0930*/  @!P4 FMUL R8, R8, 16777216 ;  /* 0x4b8000000808c820 */ /* 0x000fe20000400000 */
[----:B--2---:R-:W-:Y:S02]  /*0940*/  SEL R18, R21, RZ, !P3 ;  /* 0x000000ff15127207 */ /* 0x004fe40005800000 */
[----:B------:R-:W-:-:S03]  /*0950*/  SEL R21, R0, RZ, P2 ;  /* 0x000000ff00157207 */ /* 0x000fc60001000000 */
[----:B------:R-:W-:Y:S01]  /*0960*/  FADD R7, R25, -R18 ;  /* 0x8000001219077221 */ /* 0x000fe20000000000 */
[----:B------:R-:W-:Y:S02]  /*0970*/  SEL R18, R11, RZ, P2 ;  /* 0x000000ff0b127207 */ /* 0x000fe40001000000 */
[----:B-----5:R-:W-:Y:S01]  /*0980*/  SEL R19, R22, RZ, !P0 ;  /* 0x000000ff16137207 */ /* 0x020fe20004000000 */
[----:B---3--:R-:W-:Y:S01]  /*0990*/  FMUL R15, R15, R8 ;  /* 0x000000080f0f7220 */ /* 0x008fe20000400000 */
[----:B------:R-:W-:Y:S01]  /*09a0*/  SEL R10, R10, RZ, !P1 ;  /* 0x000000ff0a0a7207 */ /* 0x000fe20004800000 */
[----:B------:R-:W-:Y:S01]  /*09b0*/  FADD R8, R18, -R21 ;  /* 0x8000001512087221 */ /* 0x000fe20000000000 */
[----:B------:R-:W-:Y:S01]  /*09c0*/  SEL R11, R20, RZ, !P1 ;  /* 0x000000ff140b7207 */ /* 0x000fe20004800000 */
[----:B------:R-:W-:Y:S01]  /*09d0*/  FADD R0, R12, -R19 ;  /* 0x800000130c007221 */ /* 0x000fe20000000000 */
[----:B------:R-:W-:-:S03]  /*09e0*/  FMUL R14, R14, R7 ;  /* 0x000000070e0e7220 */ /* 0x000fc60000400000 */
[----:B------:R-:W-:Y:S01]  /*09f0*/  FADD R7, R10, -R11 ;  /* 0x8000000b0a077221 */ /* 0x000fe20000000000 */
[----:B------:R-:W-:Y:S01]  /*0a00*/  FMUL R0, R13, R0 ;  /* 0x000000000d007220 */ /* 0x000fe20000400000 */
[----:B------:R-:W-:Y:S01]  /*0a10*/  FMUL R11, R15, R8 ;  /* 0x000000080f0b7220 */ /* 0x000fe20000400000 */
[----:B------:R-:W-:Y:S02]  /*0a20*/  SEL R10, R9, RZ, !P3 ;  /* 0x000000ff090a7207 */ /* 0x000fe40005800000 */
[----:B------:R-:W0:Y:S01]  /*0a30*/  LDC.64 R8, c[0x0][0x2b0] ;  /* 0x0000ac00ff087b82 */ /* 0x000e220000000a00 */
[----:B------:R-:W-:Y:S02]  /*0a40*/  SEL R5, R5, RZ, !P3 ;  /* 0x000000ff05057207 */ /* 0x000fe40005800000 */
[----:B------:R-:W-:Y:S02]  /*0a50*/  SEL R30, R30, RZ, P2 ;  /* 0x000000ff1e1e7207 */ /* 0x000fe40001000000 */
[----:B------:R-:W-:-:S02]  /*0a60*/  SEL R13, R16, RZ, P2 ;  /* 0x000000ff100d7207 */ /* 0x000fc40001000000 */
[----:B------:R-:W-:Y:S02]  /*0a70*/  SEL R3, R3, RZ, !P0 ;  /* 0x000000ff03037207 */ /* 0x000fe40004000000 */
[----:B------:R-:W-:Y:S01]  /*0a80*/  SEL R6, R6, RZ, !P0 ;  /* 0x000000ff06067207 */ /* 0x000fe20004000000 */
[----:B------:R-:W-:Y:S01]  /*0a90*/  FFMA R11, R13, R11, R30 ;  /* 0x0000000b0d0b7223 */ /* 0x000fe2000000001e */
[----:B------:R-:W-:Y:S01]  /*0aa0*/  FFMA R14, R5, R14, R10 ;  /* 0x0000000e050e7223 */ /* 0x000fe2000000000a */
[----:B------:R-:W-:Y:S02]  /*0ab0*/  SEL R5, R26, RZ, !P1 ;  /* 0x000000ff1a057207 */ /* 0x000fe40004800000 */
[----:B------:R-:W-:Y:S01]  /*0ac0*/  FFMA R0, R3, R0, R6 ;  /* 0x0000000003007223 */ /* 0x000fe20000000006 */
[----:B------:R-:W-:Y:S01]  /*0ad0*/  FSETP.GEU.AND P4, PT, R11, RZ, PT ;  /* 0x000000ff0b00720b */ /* 0x000fe20003f8e000 */
[----:B------:R-:W-:Y:S01]  /*0ae0*/  FMUL R4, R4, R7 ;  /* 0x0000000704047220 */ /* 0x000fe20000400000 */
[----:B------:R-:W-:-:S02]  /*0af0*/  SEL R6, R17, RZ, !P1 ;  /* 0x000000ff11067207 */ /* 0x000fc40004800000 */
[C---:B------:R-:W-:Y:S02]  /*0b00*/  FSETP.GEU.AND P5, PT, R14.reuse, RZ, PT ;  /* 0x000000ff0e00720b */ /* 0x040fe40003fae000 */
[----:B------:R-:W-:Y:S01]  /*0b10*/  FSEL R11, R11, RZ, P4 ;  /* 0x000000ff0b0b7208 */ /* 0x000fe20002000000 */
[----:B------:R-:W-:Y:S01]  /*0b20*/  FFMA R4, R5, R4, R6 ;  /* 0x0000000405047223 */ /* 0x000fe20000000006 */
[----:B------:R-:W-:Y:S02]  /*0b30*/  FSEL R3, R14, RZ, P5 ;  /* 0x000000ff0e037208 */ /* 0x000fe40002800000 */
[----:B------:R-:W-:Y:S02]  /*0b40*/  @P3 FSEL R3, R11, RZ, P2 ;  /* 0x000000ff0b033208 */ /* 0x000fe40001000000 */
[----:B------:R-:W-:Y:S02]  /*0b50*/  FSETP.GEU.AND P3, PT, R0, RZ, PT ;  /* 0x000000ff0000720b */ /* 0x000fe40003f6e000 */
[----:B------:R-:W-:Y:S01]  /*0b60*/  FSETP.GEU.AND P2, PT, R4, RZ, PT ;  /* 0x000000ff0400720b */ /* 0x000fe20003f4e000 */
[----:B0-----:R-:W-:Y:S01]  /*0b70*/  IMAD.WIDE R8, R2, 0x4, R8 ;  /* 0x0000000402087825 */ /* 0x001fe200078e0208 */
[----:B------:R-:W-:-:S02]  /*0b80*/  @!P0 FSEL R3, R0, RZ, P3 ;  /* 0x000000ff00038208 */ /* 0x000fc40001800000 */
[----:B------:R-:W-:-:S05]  /*0b90*/  @!P1 FSEL R3, R4, RZ, P2 ;  /* 0x000000ff04039208 */ /* 0x000fca0001000000 */
[----:B------:R-:W-:Y:S01]  /*0ba0*/  STG.E desc[UR4][R8.64], R3 ;  /* 0x0000000308007986 */ /* 0x000fe2000c101904 */
[----:B------:R-:W-:Y:S05]  /*0bb0*/  EXIT ;  /* 0x000000000000794d */ /* 0x000fea0003800000 */
.L_x_0:
[----:B------:R-:W-:-:S00]  /*0bc0*/  BRA `(.L_x_0) ;  /* 0xfffffffc00fc7947 */ /* 0x000fc0000383ffff */
[----:B------:R-:W-:-:S00]  /*0bd0*/  NOP ;  /* 0x0000000000007918 */ /* 0x000fc00000000000 */
        /* <DEDUP_REMOVED lines=10> */
.L_x_1:


//--------------------- .nv.global.init           --------------------------
	.section	.nv.global.init,"aw",@progbits
.nv.global.init:
	.type		_$_str,@object
	.size		_$_str,(_$_str_$_2 - _$_str)
_$_str:
        /*0000*/ 	.byte	0x5f, 0x5f, 0x43, 0x55, 0x44, 0x41, 0x5f, 0x46, 0x54, 0x5a, 0x00
	.type		_$_str_$_2,@object
	.size		_$_str_$_2,(.L_1 - _$_str_$_2)
_$_str_$_2:
        /*000b*/ 	.byte	0x5f, 0x5f, 0x43, 0x55, 0x44, 0x41, 0x5f, 0x50, 0x52, 0x45, 0x43, 0x5f, 0x53, 0x51, 0x52, 0x54
        /*001b*/ 	.byte	0x00
.L_1:


//--------------------- .nv.constant0.triton_poi_fused_cat_2 --------------------------
	.section	.nv.constant0.triton_poi_fused_cat_2,"a",@progbits
	.sectionflags	@""
	.align	4
.nv.constant0.triton_poi_fused_cat_2:
	.zero		700
